//
// Generated by NVIDIA NVVM Compiler
//
// Compiler Build ID: CL-36424714
// Cuda compilation tools, release 13.0, V13.0.88
// Based on NVVM 20.0.0
//

.version 9.0
.target sm_100
.address_size 64

	// .globl	_Z17tiledMatMulKernelPfS_S_i
// _ZZ17tiledMatMulKernelPfS_S_iE3Mds has been demoted
// _ZZ17tiledMatMulKernelPfS_S_iE3Nds has been demoted

.visible .entry _Z17tiledMatMulKernelPfS_S_i(
	.param .u64 .ptr .align 1 _Z17tiledMatMulKernelPfS_S_i_param_0,
	.param .u64 .ptr .align 1 _Z17tiledMatMulKernelPfS_S_i_param_1,
	.param .u64 .ptr .align 1 _Z17tiledMatMulKernelPfS_S_i_param_2,
	.param .u32 _Z17tiledMatMulKernelPfS_S_i_param_3
)
{
	.reg .pred 	%p<6>;
	.reg .b32 	%r<33>;
	.reg .b32 	%f<31>;
	.reg .b64 	%rd<13>;
	// demoted variable
	.shared .align 4 .b8 _ZZ17tiledMatMulKernelPfS_S_iE3Mds[64];
	// demoted variable
	.shared .align 4 .b8 _ZZ17tiledMatMulKernelPfS_S_iE3Nds[64];
	ld.param.u64 	%rd3, [_Z17tiledMatMulKernelPfS_S_i_param_0];
	ld.param.u64 	%rd4, [_Z17tiledMatMulKernelPfS_S_i_param_1];
	ld.param.u64 	%rd5, [_Z17tiledMatMulKernelPfS_S_i_param_2];
	ld.param.u32 	%r14, [_Z17tiledMatMulKernelPfS_S_i_param_3];
	mov.u32 	%r15, %ctaid.x;
	mov.u32 	%r16, %ntid.x;
	mov.u32 	%r1, %tid.x;
	mad.lo.s32 	%r2, %r15, %r16, %r1;
	mov.u32 	%r17, %ctaid.y;
	mov.u32 	%r18, %ntid.y;
	mov.u32 	%r3, %tid.y;
	mad.lo.s32 	%r4, %r17, %r18, %r3;
	cvt.rn.f32.s32 	%f10, %r14;
	mul.f32 	%f11, %f10, 0f3E800000;
	cvt.rpi.f32.f32 	%f1, %f11;
	setp.leu.f32 	%p1, %f1, 0f00000000;
	mov.f32 	%f30, 0f00000000;
	@%p1 bra 	$L__BB0_7;
	shl.b32 	%r20, %r3, 4;
	mov.u32 	%r21, _ZZ17tiledMatMulKernelPfS_S_iE3Mds;
	add.s32 	%r5, %r21, %r20;
	shl.b32 	%r22, %r1, 2;
	add.s32 	%r6, %r5, %r22;
	mul.lo.s32 	%r7, %r14, %r4;
	mov.u32 	%r23, _ZZ17tiledMatMulKernelPfS_S_iE3Nds;
	add.s32 	%r9, %r23, %r22;
	add.s32 	%r8, %r9, %r20;
	cvta.to.global.u64 	%rd1, %rd3;
	cvta.to.global.u64 	%rd2, %rd4;
	mov.f32 	%f30, 0f00000000;
	mov.b32 	%r32, 0;
$L__BB0_2:
	shl.b32 	%r24, %r32, 2;
	add.s32 	%r25, %r24, %r1;
	add.s32 	%r12, %r24, %r3;
	max.s32 	%r26, %r4, %r25;
	setp.ge.s32 	%p2, %r26, %r14;
	mov.f32 	%f28, 0f00000000;
	@%p2 bra 	$L__BB0_4;
	add.s32 	%r27, %r25, %r7;
	mul.wide.s32 	%rd6, %r27, 4;
	add.s64 	%rd7, %rd1, %rd6;
	ld.global.f32 	%f28, [%rd7];
$L__BB0_4:
	st.shared.f32 	[%r6], %f28;
	mov.f32 	%f29, 0f00000000;
	max.s32 	%r28, %r2, %r12;
	setp.ge.s32 	%p3, %r28, %r14;
	@%p3 bra 	$L__BB0_6;
	mad.lo.s32 	%r29, %r12, %r14, %r2;
	mul.wide.s32 	%rd8, %r29, 4;
	add.s64 	%rd9, %rd2, %rd8;
	ld.global.f32 	%f29, [%rd9];
$L__BB0_6:
	st.shared.f32 	[%r8], %f29;
	bar.sync 	0;
	ld.shared.f32 	%f15, [%r5];
	ld.shared.f32 	%f16, [%r9];
	fma.rn.f32 	%f17, %f15, %f16, %f30;
	ld.shared.f32 	%f18, [%r5+4];
	ld.shared.f32 	%f19, [%r9+16];
	fma.rn.f32 	%f20, %f18, %f19, %f17;
	ld.shared.f32 	%f21, [%r5+8];
	ld.shared.f32 	%f22, [%r9+32];
	fma.rn.f32 	%f23, %f21, %f22, %f20;
	ld.shared.f32 	%f24, [%r5+12];
	ld.shared.f32 	%f25, [%r9+48];
	fma.rn.f32 	%f30, %f24, %f25, %f23;
	bar.sync 	0;
	add.s32 	%r32, %r32, 1;
	cvt.rn.f32.u32 	%f26, %r32;
	setp.gt.f32 	%p4, %f1, %f26;
	@%p4 bra 	$L__BB0_2;
$L__BB0_7:
	max.s32 	%r30, %r4, %r2;
	setp.ge.s32 	%p5, %r30, %r14;
	@%p5 bra 	$L__BB0_9;
	mad.lo.s32 	%r31, %r14, %r4, %r2;
	cvta.to.global.u64 	%rd10, %rd5;
	mul.wide.s32 	%rd11, %r31, 4;
	add.s64 	%rd12, %rd10, %rd11;
	st.global.f32 	[%rd12], %f30;
$L__BB0_9:
	ret;

}
	// .globl	_Z19vanillaMatMulKernelPfS_S_i
.visible .entry _Z19vanillaMatMulKernelPfS_S_i(
	.param .u64 .ptr .align 1 _Z19vanillaMatMulKernelPfS_S_i_param_0,
	.param .u64 .ptr .align 1 _Z19vanillaMatMulKernelPfS_S_i_param_1,
	.param .u64 .ptr .align 1 _Z19vanillaMatMulKernelPfS_S_i_param_2,
	.param .u32 _Z19vanillaMatMulKernelPfS_S_i_param_3
)
{
	.reg .pred 	%p<12>;
	.reg .b32 	%r<42>;
	.reg .b32 	%f<68>;
	.reg .b64 	%rd<67>;

	ld.param.u64 	%rd14, [_Z19vanillaMatMulKernelPfS_S_i_param_0];
	ld.param.u64 	%rd15, [_Z19vanillaMatMulKernelPfS_S_i_param_1];
	ld.param.u32 	%r18, [_Z19vanillaMatMulKernelPfS_S_i_param_3];
	cvta.to.global.u64 	%rd1, %rd15;
	cvta.to.global.u64 	%rd2, %rd14;
	mov.u32 	%r19, %ctaid.x;
	mov.u32 	%r20, %ntid.x;
	mov.u32 	%r21, %tid.x;
	mad.lo.s32 	%r1, %r19, %r20, %r21;
	mov.u32 	%r22, %ctaid.y;
	mov.u32 	%r23, %ntid.y;
	mov.u32 	%r24, %tid.y;
	mad.lo.s32 	%r25, %r22, %r23, %r24;
	max.s32 	%r26, %r1, %r25;
	setp.ge.s32 	%p1, %r26, %r18;
	setp.lt.s32 	%p2, %r18, 1;
	mov.f32 	%f67, 0f00000000;
	or.pred  	%p3, %p1, %p2;
	@%p3 bra 	$L__BB1_12;
	mul.lo.s32 	%r3, %r18, %r25;
	and.b32  	%r4, %r18, 7;
	setp.lt.u32 	%p4, %r18, 8;
	mov.f32 	%f67, 0f00000000;
	mov.b32 	%r40, 0;
	@%p4 bra 	$L__BB1_4;
	and.b32  	%r40, %r18, 2147483640;
	neg.s32 	%r38, %r40;
	mul.wide.u32 	%rd16, %r18, 4;
	add.s64 	%rd3, %rd1, %rd16;
	mul.wide.u32 	%rd17, %r18, 8;
	add.s64 	%rd4, %rd1, %rd17;
	mul.wide.u32 	%rd18, %r18, 12;
	add.s64 	%rd5, %rd1, %rd18;
	mul.wide.u32 	%rd19, %r18, 16;
	add.s64 	%rd6, %rd1, %rd19;
	mul.wide.u32 	%rd20, %r18, 20;
	add.s64 	%rd7, %rd1, %rd20;
	mul.wide.u32 	%rd21, %r18, 24;
	add.s64 	%rd8, %rd1, %rd21;
	mul.wide.u32 	%rd22, %r18, 28;
	add.s64 	%rd9, %rd1, %rd22;
	mul.wide.u32 	%rd23, %r3, 4;
	add.s64 	%rd24, %rd23, %rd2;
	add.s64 	%rd66, %rd24, 16;
	mov.f32 	%f67, 0f00000000;
	mov.u32 	%r37, %r1;
$L__BB1_3:
	.pragma "nounroll";
	mul.wide.s32 	%rd25, %r37, 4;
	add.s64 	%rd26, %rd3, %rd25;
	add.s64 	%rd27, %rd4, %rd25;
	add.s64 	%rd28, %rd5, %rd25;
	add.s64 	%rd29, %rd6, %rd25;
	add.s64 	%rd30, %rd7, %rd25;
	add.s64 	%rd31, %rd8, %rd25;
	add.s64 	%rd32, %rd9, %rd25;
	add.s64 	%rd33, %rd1, %rd25;
	ld.global.f32 	%f17, [%rd66+-16];
	ld.global.f32 	%f18, [%rd33];
	fma.rn.f32 	%f19, %f17, %f18, %f67;
	ld.global.f32 	%f20, [%rd66+-12];
	ld.global.f32 	%f21, [%rd26];
	fma.rn.f32 	%f22, %f20, %f21, %f19;
	ld.global.f32 	%f23, [%rd66+-8];
	ld.global.f32 	%f24, [%rd27];
	fma.rn.f32 	%f25, %f23, %f24, %f22;
	ld.global.f32 	%f26, [%rd66+-4];
	ld.global.f32 	%f27, [%rd28];
	fma.rn.f32 	%f28, %f26, %f27, %f25;
	ld.global.f32 	%f29, [%rd66];
	ld.global.f32 	%f30, [%rd29];
	fma.rn.f32 	%f31, %f29, %f30, %f28;
	ld.global.f32 	%f32, [%rd66+4];
	ld.global.f32 	%f33, [%rd30];
	fma.rn.f32 	%f34, %f32, %f33, %f31;
	ld.global.f32 	%f35, [%rd66+8];
	ld.global.f32 	%f36, [%rd31];
	fma.rn.f32 	%f37, %f35, %f36, %f34;
	ld.global.f32 	%f38, [%rd66+12];
	ld.global.f32 	%f39, [%rd32];
	fma.rn.f32 	%f67, %f38, %f39, %f37;
	add.s32 	%r38, %r38, 8;
	shl.b32 	%r28, %r18, 3;
	add.s32 	%r37, %r37, %r28;
	add.s64 	%rd66, %rd66, 32;
	setp.ne.s32 	%p5, %r38, 0;
	@%p5 bra 	$L__BB1_3;
$L__BB1_4:
	setp.eq.s32 	%p6, %r4, 0;
	@%p6 bra 	$L__BB1_12;
	and.b32  	%r12, %r18, 3;
	setp.lt.u32 	%p7, %r4, 4;
	@%p7 bra 	$L__BB1_7;
	add.s32 	%r29, %r40, %r3;
	mul.wide.u32 	%rd34, %r29, 4;
	add.s64 	%rd35, %rd2, %rd34;
	ld.global.f32 	%f41, [%rd35];
	mad.lo.s32 	%r30, %r40, %r18, %r1;
	mul.wide.s32 	%rd36, %r30, 4;
	add.s64 	%rd37, %rd1, %rd36;
	ld.global.f32 	%f42, [%rd37];
	fma.rn.f32 	%f43, %f41, %f42, %f67;
	cvt.u64.u32 	%rd38, %r3;
	cvt.u64.u32 	%rd39, %r40;
	add.s64 	%rd40, %rd39, %rd38;
	shl.b64 	%rd41, %rd40, 2;
	add.s64 	%rd42, %rd2, %rd41;
	ld.global.f32 	%f44, [%rd42+4];
	mul.wide.u32 	%rd43, %r18, 4;
	add.s64 	%rd44, %rd37, %rd43;
	ld.global.f32 	%f45, [%rd44];
	fma.rn.f32 	%f46, %f44, %f45, %f43;
	ld.global.f32 	%f47, [%rd42+8];
	add.s64 	%rd45, %rd44, %rd43;
	ld.global.f32 	%f48, [%rd45];
	fma.rn.f32 	%f49, %f47, %f48, %f46;
	ld.global.f32 	%f50, [%rd42+12];
	add.s64 	%rd46, %rd45, %rd43;
	ld.global.f32 	%f51, [%rd46];
	fma.rn.f32 	%f67, %f50, %f51, %f49;
	add.s32 	%r40, %r40, 4;
$L__BB1_7:
	setp.eq.s32 	%p8, %r12, 0;
	@%p8 bra 	$L__BB1_12;
	setp.eq.s32 	%p9, %r12, 1;
	@%p9 bra 	$L__BB1_10;
	add.s32 	%r31, %r40, %r3;
	mul.wide.u32 	%rd47, %r31, 4;
	add.s64 	%rd48, %rd2, %rd47;
	ld.global.f32 	%f53, [%rd48];
	mad.lo.s32 	%r32, %r40, %r18, %r1;
	mul.wide.s32 	%rd49, %r32, 4;
	add.s64 	%rd50, %rd1, %rd49;
	ld.global.f32 	%f54, [%rd50];
	fma.rn.f32 	%f55, %f53, %f54, %f67;
	cvt.u64.u32 	%rd51, %r3;
	cvt.u64.u32 	%rd52, %r40;
	add.s64 	%rd53, %rd52, %rd51;
	shl.b64 	%rd54, %rd53, 2;
	add.s64 	%rd55, %rd2, %rd54;
	ld.global.f32 	%f56, [%rd55+4];
	mul.wide.u32 	%rd56, %r18, 4;
	add.s64 	%rd57, %rd50, %rd56;
	ld.global.f32 	%f57, [%rd57];
	fma.rn.f32 	%f67, %f56, %f57, %f55;
	add.s32 	%r40, %r40, 2;
$L__BB1_10:
	and.b32  	%r33, %r18, 1;
	setp.eq.b32 	%p10, %r33, 1;
	not.pred 	%p11, %p10;
	@%p11 bra 	$L__BB1_12;
	add.s32 	%r34, %r40, %r3;
	mul.wide.u32 	%rd58, %r34, 4;
	add.s64 	%rd59, %rd2, %rd58;
	ld.global.f32 	%f58, [%rd59];
	mad.lo.s32 	%r35, %r40, %r18, %r1;
	mul.wide.s32 	%rd60, %r35, 4;
	add.s64 	%rd61, %rd1, %rd60;
	ld.global.f32 	%f59, [%rd61];
	fma.rn.f32 	%f67, %f58, %f59, %f67;
$L__BB1_12:
	ld.param.u64 	%rd65, [_Z19vanillaMatMulKernelPfS_S_i_param_2];
	cvta.to.global.u64 	%rd62, %rd65;
	mad.lo.s32 	%r36, %r18, %r25, %r1;
	mul.wide.s32 	%rd63, %r36, 4;
	add.s64 	%rd64, %rd62, %rd63;
	st.global.f32 	[%rd64], %f67;
	ret;

}


// ===== COMPILED SASS (sm_100) =====

	.target	sm_100

	.elftype	@"ET_EXEC"


//--------------------- .note.nv.tkinfo           --------------------------
	.section	.note.nv.tkinfo,"",@"SHT_NOTE"
	.sectionflags	@"SHF_NOTE_NV_TKINFO"
	.tkinfo
        /*0018*/ 	.word	0x00000002
        /*0030*/ 	.string	""
        /*0030*/ 	.string	"ptxas"
        /*0030*/ 	.string	"Cuda compilation tools, release 13.0, V13.0.88"
        /*0030*/ 	.string	"Build cuda_13.0.r13.0/compiler.36424714_0"
        /*0030*/ 	.string	"-arch sm_100 -m 64 "



//--------------------- .note.nv.cuinfo           --------------------------
	.section	.note.nv.cuinfo,"",@"SHT_NOTE"
	.sectionflags	@"SHF_NOTE_NV_CUINFO"
        /*0018*/ 	.short	0x0002
        /*001a*/ 	.short	0x0064
        /*001c*/ 	.short	0x0082
	.zero		2


//--------------------- .nv.info                  --------------------------
	.section	.nv.info,"",@"SHT_CUDA_INFO"
	.align	4


	//----- nvinfo : EIATTR_REGCOUNT
	.align		4
        /*0000*/ 	.byte	0x04, 0x2f
        /*0002*/ 	.short	(.L_1 - .L_0)
	.align		4
.L_0:
        /*0004*/ 	.word	index@(_Z17tiledMatMulKernelPfS_S_i)
        /*0008*/ 	.word	0x00000020


	//----- nvinfo : EIATTR_FRAME_SIZE
	.align		4
.L_1:
        /*000c*/ 	.byte	0x04, 0x11
        /*000e*/ 	.short	(.L_3 - .L_2)
	.align		4
.L_2:
        /*0010*/ 	.word	index@(_Z17tiledMatMulKernelPfS_S_i)
        /*0014*/ 	.word	0x00000000


	//----- nvinfo : EIATTR_REGCOUNT
	.align		4
.L_3:
        /*0018*/ 	.byte	0x04, 0x2f
        /*001a*/ 	.short	(.L_5 - .L_4)
	.align		4
.L_4:
        /*001c*/ 	.word	index@(_Z19vanillaMatMulKernelPfS_S_i)
        /*0020*/ 	.word	0x0000001e


	//----- nvinfo : EIATTR_FRAME_SIZE
	.align		4
.L_5:
        /*0024*/ 	.byte	0x04, 0x11
        /*0026*/ 	.short	(.L_7 - .L_6)
	.align		4
.L_6:
        /*0028*/ 	.word	index@(_Z19vanillaMatMulKernelPfS_S_i)
        /*002c*/ 	.word	0x00000000


	//----- nvinfo : EIATTR_MIN_STACK_SIZE
	.align		4
.L_7:
        /*0030*/ 	.byte	0x04, 0x12
        /*0032*/ 	.short	(.L_9 - .L_8)
	.align		4
.L_8:
        /*0034*/ 	.word	index@(_Z19vanillaMatMulKernelPfS_S_i)
        /*0038*/ 	.word	0x00000000


	//----- nvinfo : EIATTR_MIN_STACK_SIZE
	.align		4
.L_9:
        /*003c*/ 	.byte	0x04, 0x12
        /*003e*/ 	.short	(.L_11 - .L_10)
	.align		4
.L_10:
        /*0040*/ 	.word	index@(_Z17tiledMatMulKernelPfS_S_i)
        /*0044*/ 	.word	0x00000000
.L_11:


//--------------------- .nv.compat                --------------------------
	.section	.nv.compat,"",@"SHT_CUDA_COMPAT_INFO"
	.align	4
        /*0000*/ 	.byte	0x02, 0x09, 0x00, 0x00, 0x02, 0x02, 0x01, 0x00, 0x02, 0x05, 0x05, 0x00, 0x03, 0x07, 0x01, 0x01
        /*0010*/ 	.byte	0x02, 0x03, 0x00, 0x00, 0x02, 0x06, 0x01, 0x00, 0x04, 0x0b, 0x08, 0x00, 0x09, 0x00, 0x00, 0x00
        /*0020*/ 	.byte	0x00, 0x00, 0x00, 0x00


//--------------------- .nv.info._Z19vanillaMatMulKernelPfS_S_i --------------------------
	.section	.nv.info._Z19vanillaMatMulKernelPfS_S_i,"",@"SHT_CUDA_INFO"
	.sectionflags	@""
	.align	4


	//----- nvinfo : EIATTR_CUDA_API_VERSION
	.align		4
        /*0000*/ 	.byte	0x04, 0x37
        /*0002*/ 	.short	(.L_13 - .L_12)
.L_12:
        /*0004*/ 	.word	0x00000082


	//----- nvinfo : EIATTR_KPARAM_INFO
	.align		4
.L_13:
        /*0008*/ 	.byte	0x04, 0x17
        /*000a*/ 	.short	(.L_15 - .L_14)
.L_14:
        /*000c*/ 	.word	0x00000000
        /*0010*/ 	.short	0x0003
        /*0012*/ 	.short	0x0018
        /*0014*/ 	.byte	0x00, 0xf0, 0x11, 0x00


	//----- nvinfo : EIATTR_KPARAM_INFO
	.align		4
.L_15:
        /*0018*/ 	.byte	0x04, 0x17
        /*001a*/ 	.short	(.L_17 - .L_16)
.L_16:
        /*001c*/ 	.word	0x00000000
        /*0020*/ 	.short	0x0002
        /*0022*/ 	.short	0x0010
        /*0024*/ 	.byte	0x00, 0xf5, 0x21, 0x00


	//----- nvinfo : EIATTR_KPARAM_INFO
	.align		4
.L_17:
        /*0028*/ 	.byte	0x04, 0x17
        /*002a*/ 	.short	(.L_19 - .L_18)
.L_18:
        /*002c*/ 	.word	0x00000000
        /*0030*/ 	.short	0x0001
        /*0032*/ 	.short	0x0008
        /*0034*/ 	.byte	0x00, 0xf5, 0x21, 0x00


	//----- nvinfo : EIATTR_KPARAM_INFO
	.align		4
.L_19:
        /*0038*/ 	.byte	0x04, 0x17
        /*003a*/ 	.short	(.L_21 - .L_20)
.L_20:
        /*003c*/ 	.word	0x00000000
        /*0040*/ 	.short	0x0000
        /*0042*/ 	.short	0x0000
        /*0044*/ 	.byte	0x00, 0xf5, 0x21, 0x00


	//----- nvinfo : EIATTR_SPARSE_MMA_MASK
	.align		4
.L_21:
        /*0048*/ 	.byte	0x03, 0x50
        /*004a*/ 	.short	0x0000


	//----- nvinfo : EIATTR_MAXREG_COUNT
	.align		4
        /*004c*/ 	.byte	0x03, 0x1b
        /*004e*/ 	.short	0x00ff


	//----- nvinfo : EIATTR_MERCURY_ISA_VERSION
	.align		4
        /*0050*/ 	.byte	0x03, 0x5f
        /*0052*/ 	.short	0x0101


	//----- nvinfo : EIATTR_VRC_CTA_INIT_COUNT
	.align		4
        /*0054*/ 	.byte	0x02, 0x4a
	.zero		1
	.zero		1


	//----- nvinfo : EIATTR_EXIT_INSTR_OFFSETS
	.align		4
        /*0058*/ 	.byte	0x04, 0x1c
        /*005a*/ 	.short	(.L_23 - .L_22)


	//   ....[0]....
.L_22:
        /*005c*/ 	.word	0x00000b00


	//----- nvinfo : EIATTR_CRS_STACK_SIZE
	.align		4
.L_23:
        /*0060*/ 	.byte	0x04, 0x1e
        /*0062*/ 	.short	(.L_25 - .L_24)
.L_24:
        /*0064*/ 	.word	0x00000000


	//----- nvinfo : EIATTR_CBANK_PARAM_SIZE
	.align		4
.L_25:
        /*0068*/ 	.byte	0x03, 0x19
        /*006a*/ 	.short	0x001c


	//----- nvinfo : EIATTR_PARAM_CBANK
	.align		4
        /*006c*/ 	.byte	0x04, 0x0a
        /*006e*/ 	.short	(.L_27 - .L_26)
	.align		4
.L_26:
        /*0070*/ 	.word	index@(.nv.constant0._Z19vanillaMatMulKernelPfS_S_i)
        /*0074*/ 	.short	0x0380
        /*0076*/ 	.short	0x001c


	//----- nvinfo : EIATTR_SW_WAR
	.align		4
.L_27:
        /*0078*/ 	.byte	0x04, 0x36
        /*007a*/ 	.short	(.L_29 - .L_28)
.L_28:
        /*007c*/ 	.word	0x00000008
.L_29:


//--------------------- .nv.info._Z17tiledMatMulKernelPfS_S_i --------------------------
	.section	.nv.info._Z17tiledMatMulKernelPfS_S_i,"",@"SHT_CUDA_INFO"
	.sectionflags	@""
	.align	4


	//----- nvinfo : EIATTR_CUDA_API_VERSION
	.align		4
        /*0000*/ 	.byte	0x04, 0x37
        /*0002*/ 	.short	(.L_31 - .L_30)
.L_30:
        /*0004*/ 	.word	0x00000082


	//----- nvinfo : EIATTR_KPARAM_INFO
	.align		4
.L_31:
        /*0008*/ 	.byte	0x04, 0x17
        /*000a*/ 	.short	(.L_33 - .L_32)
.L_32:
        /*000c*/ 	.word	0x00000000
        /*0010*/ 	.short	0x0003
        /*0012*/ 	.short	0x0018
        /*0014*/ 	.byte	0x00, 0xf0, 0x11, 0x00


	//----- nvinfo : EIATTR_KPARAM_INFO
	.align		4
.L_33:
        /*0018*/ 	.byte	0x04, 0x17
        /*001a*/ 	.short	(.L_35 - .L_34)
.L_34:
        /*001c*/ 	.word	0x00000000
        /*0020*/ 	.short	0x0002
        /*0022*/ 	.short	0x0010
        /*0024*/ 	.byte	0x00, 0xf5, 0x21, 0x00


	//----- nvinfo : EIATTR_KPARAM_INFO
	.align		4
.L_35:
        /*0028*/ 	.byte	0x04, 0x17
        /*002a*/ 	.short	(.L_37 - .L_36)
.L_36:
        /*002c*/ 	.word	0x00000000
        /*0030*/ 	.short	0x0001
        /*0032*/ 	.short	0x0008
        /*0034*/ 	.byte	0x00, 0xf5, 0x21, 0x00


	//----- nvinfo : EIATTR_KPARAM_INFO
	.align		4
.L_37:
        /*0038*/ 	.byte	0x04, 0x17
        /*003a*/ 	.short	(.L_39 - .L_38)
.L_38:
        /*003c*/ 	.word	0x00000000
        /*0040*/ 	.short	0x0000
        /*0042*/ 	.short	0x0000
        /*0044*/ 	.byte	0x00, 0xf5, 0x21, 0x00


	//----- nvinfo : EIATTR_SPARSE_MMA_MASK
	.align		4
.L_39:
        /*0048*/ 	.byte	0x03, 0x50
        /*004a*/ 	.short	0x0000


	//----- nvinfo : EIATTR_MAXREG_COUNT
	.align		4
        /*004c*/ 	.byte	0x03, 0x1b
        /*004e*/ 	.short	0x00ff


	//----- nvinfo : EIATTR_NUM_BARRIERS
	.align		4
        /*0050*/ 	.byte	0x02, 0x4c
        /*0052*/ 	.byte	0x01
	.zero		1


	//----- nvinfo : EIATTR_MERCURY_ISA_VERSION
	.align		4
        /*0054*/ 	.byte	0x03, 0x5f
        /*0056*/ 	.short	0x0101


	//----- nvinfo : EIATTR_VRC_CTA_INIT_COUNT
	.align		4
        /*0058*/ 	.byte	0x02, 0x4a
	.zero		1
	.zero		1


	//----- nvinfo : EIATTR_EXIT_INSTR_OFFSETS
	.align		4
        /*005c*/ 	.byte	0x04, 0x1c
        /*005e*/ 	.short	(.L_41 - .L_40)


	//   ....[0]....
.L_40:
        /*0060*/ 	.word	0x00000410


	//   ....[1]....
        /*0064*/ 	.word	0x00000460


	//----- nvinfo : EIATTR_CBANK_PARAM_SIZE
	.align		4
.L_41:
        /*0068*/ 	.byte	0x03, 0x19
        /*006a*/ 	.short	0x001c


	//----- nvinfo : EIATTR_PARAM_CBANK
	.align		4
        /*006c*/ 	.byte	0x04, 0x0a
        /*006e*/ 	.short	(.L_43 - .L_42)
	.align		4
.L_42:
        /*0070*/ 	.word	index@(.nv.constant0._Z17tiledMatMulKernelPfS_S_i)
        /*0074*/ 	.short	0x0380
        /*0076*/ 	.short	0x001c


	//----- nvinfo : EIATTR_SW_WAR
	.align		4
.L_43:
        /*0078*/ 	.byte	0x04, 0x36
        /*007a*/ 	.short	(.L_45 - .L_44)
.L_44:
        /*007c*/ 	.word	0x00000008
.L_45:


//--------------------- .nv.callgraph             --------------------------
	.section	.nv.callgraph,"",@"SHT_CUDA_CALLGRAPH"
	.align	4
	.sectionentsize	8
	.align		4
        /*0000*/ 	.word	0x00000000
	.align		4
        /*0004*/ 	.word	0xffffffff
	.align		4
        /*0008*/ 	.word	0x00000000
	.align		4
        /*000c*/ 	.word	0xfffffffe
	.align		4
        /*0010*/ 	.word	0x00000000
	.align		4
        /*0014*/ 	.word	0xfffffffd
	.align		4
        /*0018*/ 	.word	0x00000000
	.align		4
        /*001c*/ 	.word	0xfffffffc


//--------------------- .text._Z19vanillaMatMulKernelPfS_S_i --------------------------
	.section	.text._Z19vanillaMatMulKernelPfS_S_i,"ax",@progbits
	.align	128
        .global         _Z19vanillaMatMulKernelPfS_S_i
        .type           _Z19vanillaMatMulKernelPfS_S_i,@function
        .size           _Z19vanillaMatMulKernelPfS_S_i,(.L_x_9 - _Z19vanillaMatMulKernelPfS_S_i)
        .other          _Z19vanillaMatMulKernelPfS_S_i,@"STO_CUDA_ENTRY STV_DEFAULT"
_Z19vanillaMatMulKernelPfS_S_i:
.text._Z19vanillaMatMulKernelPfS_S_i:
[----:B------:R-:W-:Y:S01]  /*0000*/  LDC R1, c[0x0][0x37c] ;  /* 0x0000df00ff017b82 */ /* 0x000fe20000000800 */
[----:B------:R-:W0:Y:S07]  /*0010*/  S2R R3, SR_TID.X ;  /* 0x0000000000037919 */ /* 0x000e2e0000002100 */
[----:B------:R-:W0:Y:S01]  /*0020*/  LDC R0, c[0x0][0x360] ;  /* 0x0000d800ff007b82 */ /* 0x000e220000000800 */
[----:B------:R-:W1:Y:S01]  /*0030*/  LDCU UR18, c[0x0][0x398] ;  /* 0x00007300ff1277ac */ /* 0x000e620008000800 */
[----:B------:R-:W-:Y:S01]  /*0040*/  BSSY.RECONVERGENT B0, `(.L_x_0) ;  /* 0x00000a7000007945 */ /* 0x000fe20003800200 */
[----:B------:R-:W2:Y:S01]  /*0050*/  S2R R2, SR_TID.Y ;  /* 0x0000000000027919 */ /* 0x000ea20000002200 */
[----:B------:R-:W-:Y:S01]  /*0060*/  HFMA2 R12, -RZ, RZ, 0, 0 ;  /* 0x00000000ff0c7431 */ /* 0x000fe200000001ff */
[----:B------:R-:W3:Y:S03]  /*0070*/  LDCU.64 UR16, c[0x0][0x358] ;  /* 0x00006b00ff1077ac */ /* 0x000ee60008000a00 */
[----:B------:R-:W0:Y:S08]  /*0080*/  S2UR UR4, SR_CTAID.X ;  /* 0x00000000000479c3 */ /* 0x000e300000002500 */
[----:B------:R-:W2:Y:S01]  /*0090*/  S2UR UR5, SR_CTAID.Y ;  /* 0x00000000000579c3 */ /* 0x000ea20000002600 */
[----:B-1----:R-:W-:-:S07]  /*00a0*/  UISETP.GE.AND UP0, UPT, UR18, 0x1, UPT ;  /* 0x000000011200788c */ /* 0x002fce000bf06270 */
[----:B------:R-:W2:Y:S01]  /*00b0*/  LDC R13, c[0x0][0x364] ;  /* 0x0000d900ff0d7b82 */ /* 0x000ea20000000800 */
[----:B------:R-:W-:Y:S01]  /*00c0*/  PLOP3.LUT P0, PT, PT, PT, UP0, 0x80, 0x8 ;  /* 0x000000000008781c */ /* 0x000fe20003f0f008 */
[----:B0-----:R-:W-:Y:S02]  /*00d0*/  IMAD R0, R0, UR4, R3 ;  /* 0x0000000400007c24 */ /* 0x001fe4000f8e0203 */
[----:B--2---:R-:W-:-:S05]  /*00e0*/  IMAD R13, R13, UR5, R2 ;  /* 0x000000050d0d7c24 */ /* 0x004fca000f8e0202 */
[----:B------:R-:W-:-:S04]  /*00f0*/  VIMNMX R2, PT, PT, R0, R13, !PT ;  /* 0x0000000d00027248 */ /* 0x000fc80007fe0100 */
[----:B------:R-:W-:-:S13]  /*0100*/  ISETP.GE.OR P0, PT, R2, UR18, !P0 ;  /* 0x0000001202007c0c */ /* 0x000fda000c706670 */
[----:B---3--:R-:W-:Y:S05]  /*0110*/  @P0 BRA `(.L_x_1) ;  /* 0x0000000800640947 */ /* 0x008fea0003800000 */
[----:B------:R-:W-:Y:S02]  /*0120*/  UISETP.GE.U32.AND UP1, UPT, UR18, 0x8, UPT ;  /* 0x000000081200788c */ /* 0x000fe4000bf26070 */
[----:B------:R-:W-:Y:S01]  /*0130*/  IMAD R5, R13, UR18, RZ ;  /* 0x000000120d057c24 */ /* 0x000fe2000f8e02ff */
[----:B------:R-:W-:Y:S01]  /*0140*/  ULOP3.LUT UR19, UR18, 0x7, URZ, 0xc0, !UPT ;  /* 0x0000000712137892 */ /* 0x000fe2000f8ec0ff */
[----:B------:R-:W-:Y:S01]  /*0150*/  MOV R12, RZ ;  /* 0x000000ff000c7202 */ /* 0x000fe20000000f00 */
[----:B------:R-:W-:Y:S02]  /*0160*/  UMOV UR4, URZ ;  /* 0x000000ff00047c82 */ /* 0x000fe40008000000 */
[----:B------:R-:W-:Y:S02]  /*0170*/  UISETP.NE.AND UP0, UPT, UR19, URZ, UPT ;  /* 0x000000ff1300728c */ /* 0x000fe4000bf05270 */
[----:B------:R-:W-:Y:S09]  /*0180*/  BRA.U !UP1, `(.L_x_2) ;  /* 0x0000000509087547 */ /* 0x000ff2000b800000 */
[----:B------:R-:W0:Y:S01]  /*0190*/  LDCU.128 UR20, c[0x0][0x380] ;  /* 0x00007000ff1477ac */ /* 0x000e220008000c00 */
[----:B------:R-:W-:Y:S02]  /*01a0*/  MOV R12, RZ ;  /* 0x000000ff000c7202 */ /* 0x000fe40000000f00 */
[----:B------:R-:W-:Y:S01]  /*01b0*/  MOV R14, R0 ;  /* 0x00000000000e7202 */ /* 0x000fe20000000f00 */
[----:B------:R-:W-:-:S04]  /*01c0*/  ULOP3.LUT UR4, UR18, 0x7ffffff8, URZ, 0xc0, !UPT ;  /* 0x7ffffff812047892 */ /* 0x000fc8000f8ec0ff */
[----:B------:R-:W-:Y:S01]  /*01d0*/  UIADD3 UR5, UPT, UPT, -UR4, URZ, URZ ;  /* 0x000000ff04057290 */ /* 0x000fe2000fffe1ff */
[----:B0-----:R-:W-:Y:S01]  /*01e0*/  MOV R2, UR20 ;  /* 0x0000001400027c02 */ /* 0x001fe20008000f00 */
[----:B------:R-:W-:Y:S01]  /*01f0*/  UIMAD.WIDE.U32 UR6, UR18, 0xc, UR22 ;  /* 0x0000000c120678a5 */ /* 0x000fe2000f8e0016 */
[----:B------:R-:W-:Y:S01]  /*0200*/  MOV R3, UR21 ;  /* 0x0000001500037c02 */ /* 0x000fe20008000f00 */
[----:B------:R-:W-:Y:S02]  /*0210*/  UIMAD.WIDE.U32 UR8, UR18, 0x10, UR22 ;  /* 0x00000010120878a5 */ /* 0x000fe4000f8e0016 */
[----:B------:R-:W-:Y:S01]  /*0220*/  UIMAD.WIDE.U32 UR10, UR18, 0x14, UR22 ;  /* 0x00000014120a78a5 */ /* 0x000fe2000f8e0016 */
[----:B------:R-:W-:Y:S01]  /*0230*/  IMAD.WIDE.U32 R2, R5, 0x4, R2 ;  /* 0x0000000405027825 */ /* 0x000fe200078e0002 */
[----:B------:R-:W-:Y:S02]  /*0240*/  UIMAD.WIDE.U32 UR12, UR18, 0x18, UR22 ;  /* 0x00000018120c78a5 */ /* 0x000fe4000f8e0016 */
[----:B------:R-:W-:Y:S01]  /*0250*/  UIMAD.WIDE.U32 UR14, UR18, 0x1c, UR22 ;  /* 0x0000001c120e78a5 */ /* 0x000fe2000f8e0016 */
[----:B------:R-:W-:-:S04]  /*0260*/  IADD3 R2, P0, PT, R2, 0x10, RZ ;  /* 0x0000001002027810 */ /* 0x000fc80007f1e0ff */
[----:B------:R-:W-:-:S09]  /*0270*/  IADD3.X R3, PT, PT, RZ, R3, RZ, P0, !PT ;  /* 0x00000003ff037210 */ /* 0x000fd200007fe4ff */
.L_x_3:
[----:B------:R-:W-:Y:S01]  /*0280*/  UIMAD.WIDE.U32 UR24, UR18, 0x4, UR22 ;  /* 0x00000004121878a5 */ /* 0x000fe2000f8e0016 */
[----:B------:R-:W-:Y:S01]  /*0290*/  IMAD.MOV.U32 R23, RZ, RZ, 0x4 ;  /* 0x00000004ff177424 */ /* 0x000fe200078e00ff */
[----:B------:R-:W-:Y:S01]  /*02a0*/  UIMAD.WIDE.U32 UR20, UR18, 0x8, UR22 ;  /* 0x00000008121478a5 */ /* 0x000fe2000f8e0016 */
[----:B------:R-:W-:Y:S01]  /*02b0*/  HFMA2 R11, -RZ, RZ, 0, 2.384185791015625e-07 ;  /* 0x00000004ff0b7431 */ /* 0x000fe200000001ff */
[----:B------:R-:W2:Y:S01]  /*02c0*/  LDG.E R21, desc[UR16][R2.64+-0x10] ;  /* 0xfffff01002157981 */ /* 0x000ea2000c1e1900 */
[----:B------:R-:W-:Y:S01]  /*02d0*/  IMAD.WIDE R22, R14, R23, UR22 ;  /* 0x000000160e167e25 */ /* 0x000fe2000f8e0217 */
[----:B------:R-:W-:Y:S02]  /*02e0*/  MOV R8, UR24 ;  /* 0x0000001800087c02 */ /* 0x000fe40008000f00 */
[----:B------:R-:W-:Y:S01]  /*02f0*/  MOV R9, UR25 ;  /* 0x0000001900097c02 */ /* 0x000fe20008000f00 */
[----:B------:R-:W3:Y:S01]  /*0300*/  LDG.E R19, desc[UR16][R2.64+-0xc] ;  /* 0xfffff41002137981 */ /* 0x000ee2000c1e1900 */
[----:B------:R-:W-:-:S02]  /*0310*/  MOV R24, UR20 ;  /* 0x0000001400187c02 */ /* 0x000fc40008000f00 */
[----:B------:R-:W-:Y:S01]  /*0320*/  MOV R25, UR21 ;  /* 0x0000001500197c02 */ /* 0x000fe20008000f00 */
[C---:B------:R-:W-:Y:S01]  /*0330*/  IMAD.WIDE R8, R14.reuse, 0x4, R8 ;  /* 0x000000040e087825 */ /* 0x040fe200078e0208 */
[----:B------:R-:W2:Y:S03]  /*0340*/  LDG.E R22, desc[UR16][R22.64] ;  /* 0x0000001016167981 */ /* 0x000ea6000c1e1900 */
[C---:B------:R-:W-:Y:S01]  /*0350*/  IMAD.WIDE R24, R14.reuse, 0x4, R24 ;  /* 0x000000040e187825 */ /* 0x040fe200078e0218 */
[----:B------:R0:W3:Y:S03]  /*0360*/  LDG.E R20, desc[UR16][R8.64] ;  /* 0x0000001008147981 */ /* 0x0000e6000c1e1900 */
[----:B------:R-:W-:Y:S01]  /*0370*/  IMAD.MOV.U32 R5, RZ, RZ, 0x4 ;  /* 0x00000004ff057424 */ /* 0x000fe200078e00ff */
[----:B------:R-:W4:Y:S01]  /*0380*/  LDG.E R18, desc[UR16][R24.64] ;  /* 0x0000001018127981 */ /* 0x000f22000c1e1900 */
[----:B------:R-:W-:Y:S01]  /*0390*/  IMAD.WIDE R10, R14, R11, UR6 ;  /* 0x000000060e0a7e25 */ /* 0x000fe2000f8e020b */
[----:B------:R-:W-:-:S02]  /*03a0*/  MOV R7, 0x4 ;  /* 0x0000000400077802 */ /* 0x000fc40000000f00 */
[----:B------:R-:W4:Y:S01]  /*03b0*/  LDG.E R17, desc[UR16][R2.64+-0x8] ;  /* 0xfffff81002117981 */ /* 0x000f22000c1e1900 */
[----:B0-----:R-:W-:Y:S02]  /*03c0*/  HFMA2 R9, -RZ, RZ, 0, 2.384185791015625e-07 ;  /* 0x00000004ff097431 */ /* 0x001fe400000001ff */
[C---:B------:R-:W-:Y:S01]  /*03d0*/  IMAD.WIDE R4, R14.reuse, R5, UR8 ;  /* 0x000000080e047e25 */ /* 0x040fe2000f8e0205 */
[----:B------:R0:W5:Y:S04]  /*03e0*/  LDG.E R16, desc[UR16][R10.64] ;  /* 0x000000100a107981 */ /* 0x000168000c1e1900 */
[----:B------:R-:W5:Y:S01]  /*03f0*/  LDG.E R15, desc[UR16][R2.64+-0x4] ;  /* 0xfffffc10020f7981 */ /* 0x000f62000c1e1900 */
[----:B------:R-:W-:Y:S01]  /*0400*/  IMAD.WIDE R6, R14, R7, UR10 ;  /* 0x0000000a0e067e25 */ /* 0x000fe2000f8e0207 */
[----:B------:R-:W-:-:S02]  /*0410*/  MOV R27, 0x4 ;  /* 0x00000004001b7802 */ /* 0x000fc40000000f00 */
[----:B------:R1:W5:Y:S01]  /*0420*/  LDG.E R4, desc[UR16][R4.64] ;  /* 0x0000001004047981 */ /* 0x000362000c1e1900 */
[----:B------:R-:W-:-:S03]  /*0430*/  IMAD.WIDE R8, R14, R9, UR12 ;  /* 0x0000000c0e087e25 */ /* 0x000fc6000f8e0209 */
[----:B------:R-:W5:Y:S01]  /*0440*/  LDG.E R23, desc[UR16][R2.64] ;  /* 0x0000001002177981 */ /* 0x000f62000c1e1900 */
[----:B0-----:R-:W-:-:S03]  /*0450*/  IMAD.WIDE R10, R14, R27, UR14 ;  /* 0x0000000e0e0a7e25 */ /* 0x001fc6000f8e021b */
[----:B------:R-:W5:Y:S04]  /*0460*/  LDG.E R7, desc[UR16][R6.64] ;  /* 0x0000001006077981 */ /* 0x000f68000c1e1900 */
[----:B------:R-:W5:Y:S04]  /*0470*/  LDG.E R24, desc[UR16][R2.64+0x4] ;  /* 0x0000041002187981 */ /* 0x000f68000c1e1900 */
[----:B------:R-:W5:Y:S04]  /*0480*/  LDG.E R8, desc[UR16][R8.64] ;  /* 0x0000001008087981 */ /* 0x000f68000c1e1900 */
[----:B------:R-:W5:Y:S04]  /*0490*/  LDG.E R25, desc[UR16][R2.64+0x8] ;  /* 0x0000081002197981 */ /* 0x000f68000c1e1900 */
[----:B------:R-:W5:Y:S04]  /*04a0*/  LDG.E R10, desc[UR16][R10.64] ;  /* 0x000000100a0a7981 */ /* 0x000f68000c1e1900 */
[----:B------:R0:W5:Y:S01]  /*04b0*/  LDG.E R27, desc[UR16][R2.64+0xc] ;  /* 0x00000c10021b7981 */ /* 0x000162000c1e1900 */
[----:B------:R-:W-:-:S04]  /*04c0*/  UIADD3 UR5, UPT, UPT, UR5, 0x8, URZ ;  /* 0x0000000805057890 */ /* 0x000fc8000fffe0ff */
[----:B------:R-:W-:Y:S01]  /*04d0*/  UISETP.NE.AND UP1, UPT, UR5, URZ, UPT ;  /* 0x000000ff0500728c */ /* 0x000fe2000bf25270 */
[----:B-1----:R-:W-:Y:S02]  /*04e0*/  MOV R5, UR18 ;  /* 0x0000001200057c02 */ /* 0x002fe40008000f00 */
[----:B0-----:R-:W-:-:S03]  /*04f0*/  IADD3 R2, P0, PT, R2, 0x20, RZ ;  /* 0x0000002002027810 */ /* 0x001fc60007f1e0ff */
[----:B------:R-:W-:Y:S01]  /*0500*/  IMAD R14, R5, 0x8, R14 ;  /* 0x00000008050e7824 */ /* 0x000fe200078e020e */
[----:B------:R-:W-:Y:S01]  /*0510*/  IADD3.X R3, PT, PT, RZ, R3, RZ, P0, !PT ;  /* 0x00000003ff037210 */ /* 0x000fe200007fe4ff */
[----:B--2---:R-:W-:-:S04]  /*0520*/  FFMA R22, R21, R22, R12 ;  /* 0x0000001615167223 */ /* 0x004fc8000000000c */
[----:B---3--:R-:W-:-:S04]  /*0530*/  FFMA R20, R19, R20, R22 ;  /* 0x0000001413147223 */ /* 0x008fc80000000016 */
[----:B----4-:R-:W-:-:S04]  /*0540*/  FFMA R18, R17, R18, R20 ;  /* 0x0000001211127223 */ /* 0x010fc80000000014 */
[----:B-----5:R-:W-:-:S04]  /*0550*/  FFMA R16, R15, R16, R18 ;  /* 0x000000100f107223 */ /* 0x020fc80000000012 */
[----:B------:R-:W-:-:S04]  /*0560*/  FFMA R23, R23, R4, R16 ;  /* 0x0000000417177223 */ /* 0x000fc80000000010 */
[----:B------:R-:W-:-:S04]  /*0570*/  FFMA R24, R24, R7, R23 ;  /* 0x0000000718187223 */ /* 0x000fc80000000017 */
[----:B------:R-:W-:-:S04]  /*0580*/  FFMA R8, R25, R8, R24 ;  /* 0x0000000819087223 */ /* 0x000fc80000000018 */
[----:B------:R-:W-:Y:S01]  /*0590*/  FFMA R12, R27, R10, R8 ;  /* 0x0000000a1b0c7223 */ /* 0x000fe20000000008 */
[----:B------:R-:W-:Y:S06]  /*05a0*/  BRA.U UP1, `(.L_x_3) ;  /* 0xfffffffd01347547 */ /* 0x000fec000b83ffff */
.L_x_2:
[----:B------:R-:W-:Y:S05]  /*05b0*/  BRA.U !UP0, `(.L_x_1) ;  /* 0x00000005083c7547 */ /* 0x000fea000b800000 */
[----:B------:R-:W-:Y:S01]  /*05c0*/  UISETP.GE.U32.AND UP0, UPT, UR19, 0x4, UPT ;  /* 0x000000041300788c */ /* 0x000fe2000bf06070 */
[----:B------:R-:W-:Y:S01]  /*05d0*/  IMAD R2, R13, UR18, RZ ;  /* 0x000000120d027c24 */ /* 0x000fe2000f8e02ff */
[----:B------:R-:W-:-:S04]  /*05e0*/  ULOP3.LUT UR5, UR18, 0x3, URZ, 0xc0, !UPT ;  /* 0x0000000312057892 */ /* 0x000fc8000f8ec0ff */
[----:B------:R-:W-:-:S03]  /*05f0*/  UISETP.NE.AND UP1, UPT, UR5, URZ, UPT ;  /* 0x000000ff0500728c */ /* 0x000fc6000bf25270 */
[----:B------:R-:W-:Y:S08]  /*0600*/  BRA.U !UP0, `(.L_x_4) ;  /* 0x00000001087c7547 */ /* 0x000ff0000b800000 */
[----:B------:R-:W0:Y:S01]  /*0610*/  LDC.64 R6, c[0x0][0x388] ;  /* 0x0000e200ff067b82 */ /* 0x000e220000000a00 */
[----:B------:R-:W1:Y:S01]  /*0620*/  LDCU.64 UR6, c[0x0][0x380] ;  /* 0x00007000ff0677ac */ /* 0x000e620008000a00 */
[----:B------:R-:W-:Y:S02]  /*0630*/  MOV R5, UR4 ;  /* 0x0000000400057c02 */ /* 0x000fe40008000f00 */
[C---:B------:R-:W-:Y:S02]  /*0640*/  IADD3 R3, PT, PT, R2.reuse, UR4, RZ ;  /* 0x0000000402037c10 */ /* 0x040fe4000fffe0ff */
[----:B------:R-:W-:Y:S01]  /*0650*/  MOV R11, UR18 ;  /* 0x00000012000b7c02 */ /* 0x000fe20008000f00 */
[----:B------:R-:W-:Y:S01]  /*0660*/  IMAD R5, R5, UR18, R0 ;  /* 0x0000001205057c24 */ /* 0x000fe2000f8e0200 */
[----:B------:R-:W2:Y:S01]  /*0670*/  LDC.64 R8, c[0x0][0x380] ;  /* 0x0000e000ff087b82 */ /* 0x000ea20000000a00 */
[----:B------:R-:W-:Y:S02]  /*0680*/  IADD3 R14, P0, PT, R2, UR4, RZ ;  /* 0x00000004020e7c10 */ /* 0x000fe4000ff1e0ff */
[----:B------:R-:W-:Y:S01]  /*0690*/  MOV R15, UR18 ;  /* 0x00000012000f7c02 */ /* 0x000fe20008000f00 */
[----:B0-----:R-:W-:-:S04]  /*06a0*/  IMAD.WIDE R6, R5, 0x4, R6 ;  /* 0x0000000405067825 */ /* 0x001fc800078e0206 */
[----:B------:R-:W-:Y:S01]  /*06b0*/  IMAD.WIDE.U32 R10, R11, 0x4, R6 ;  /* 0x000000040b0a7825 */ /* 0x000fe200078e0006 */
[----:B------:R-:W-:Y:S01]  /*06c0*/  MOV R17, UR18 ;  /* 0x0000001200117c02 */ /* 0x000fe20008000f00 */
[----:B------:R-:W3:Y:S02]  /*06d0*/  LDG.E R6, desc[UR16][R6.64] ;  /* 0x0000001006067981 */ /* 0x000ee4000c1e1900 */
[----:B--2---:R-:W-:Y:S01]  /*06e0*/  IMAD.WIDE.U32 R8, R3, 0x4, R8 ;  /* 0x0000000403087825 */ /* 0x004fe200078e0008 */
[----:B------:R-:W-:Y:S02]  /*06f0*/  IADD3.X R3, PT, PT, RZ, RZ, RZ, P0, !PT ;  /* 0x000000ffff037210 */ /* 0x000fe400007fe4ff */
[----:B-1----:R-:W-:-:S03]  /*0700*/  LEA R4, P0, R14, UR6, 0x2 ;  /* 0x000000060e047c11 */ /* 0x002fc6000f8010ff */
[----:B------:R-:W3:Y:S01]  /*0710*/  LDG.E R9, desc[UR16][R8.64] ;  /* 0x0000001008097981 */ /* 0x000ee2000c1e1900 */
[----:B------:R-:W-:Y:S01]  /*0720*/  LEA.HI.X R5, R14, UR7, R3, 0x2, P0 ;  /* 0x000000070e057c11 */ /* 0x000fe200080f1403 */
[----:B------:R-:W-:Y:S02]  /*0730*/  IMAD.WIDE.U32 R14, R15, 0x4, R10 ;  /* 0x000000040f0e7825 */ /* 0x000fe400078e000a */
[----:B------:R-:W2:Y:S04]  /*0740*/  LDG.E R3, desc[UR16][R10.64] ;  /* 0x000000100a037981 */ /* 0x000ea8000c1e1900 */
[----:B------:R-:W2:Y:S01]  /*0750*/  LDG.E R18, desc[UR16][R4.64+0x4] ;  /* 0x0000041004127981 */ /* 0x000ea2000c1e1900 */
[----:B------:R-:W-:-:S03]  /*0760*/  IMAD.WIDE.U32 R16, R17, 0x4, R14 ;  /* 0x0000000411107825 */ /* 0x000fc600078e000e */
[----:B------:R-:W4:Y:S04]  /*0770*/  LDG.E R19, desc[UR16][R14.64] ;  /* 0x000000100e137981 */ /* 0x000f28000c1e1900 */
[----:B------:R-:W4:Y:S04]  /*0780*/  LDG.E R20, desc[UR16][R4.64+0x8] ;  /* 0x0000081004147981 */ /* 0x000f28000c1e1900 */
[----:B------:R-:W5:Y:S04]  /*0790*/  LDG.E R22, desc[UR16][R4.64+0xc] ;  /* 0x00000c1004167981 */ /* 0x000f68000c1e1900 */
[----:B------:R-:W5:Y:S01]  /*07a0*/  LDG.E R16, desc[UR16][R16.64] ;  /* 0x0000001010107981 */ /* 0x000f62000c1e1900 */
[----:B------:R-:W-:Y:S01]  /*07b0*/  UIADD3 UR4, UPT, UPT, UR4, 0x4, URZ ;  /* 0x0000000404047890 */ /* 0x000fe2000fffe0ff */
[----:B---3--:R-:W-:-:S04]  /*07c0*/  FFMA R9, R9, R6, R12 ;  /* 0x0000000609097223 */ /* 0x008fc8000000000c */
[----:B--2---:R-:W-:-:S04]  /*07d0*/  FFMA R3, R18, R3, R9 ;  /* 0x0000000312037223 */ /* 0x004fc80000000009 */
[----:B----4-:R-:W-:-:S04]  /*07e0*/  FFMA R3, R20, R19, R3 ;  /* 0x0000001314037223 */ /* 0x010fc80000000003 */
[----:B-----5:R-:W-:-:S07]  /*07f0*/  FFMA R12, R22, R16, R3 ;  /* 0x00000010160c7223 */ /* 0x020fce0000000003 */
.L_x_4:
[----:B------:R-:W-:Y:S05]  /*0800*/  BRA.U !UP1, `(.L_x_1) ;  /* 0x0000000109a87547 */ /* 0x000fea000b800000 */
[----:B------:R-:W-:Y:S01]  /*0810*/  UISETP.NE.AND UP0, UPT, UR5, 0x1, UPT ;  /* 0x000000010500788c */ /* 0x000fe2000bf05270 */
[----:B------:R-:W-:Y:S01]  /*0820*/  MOV R9, UR4 ;  /* 0x0000000400097c02 */ /* 0x000fe20008000f00 */
[----:B------:R-:W-:Y:S02]  /*0830*/  ULOP3.LUT UR5, UR18, 0x1, URZ, 0xc0, !UPT ;  /* 0x0000000112057892 */ /* 0x000fe4000f8ec0ff */
[----:B------:R-:W-:Y:S02]  /*0840*/  IMAD.U32 R17, RZ, RZ, UR18 ;  /* 0x00000012ff117e24 */ /* 0x000fe4000f8e00ff */
[----:B------:R-:W-:Y:S01]  /*0850*/  UISETP.NE.U32.AND UP1, UPT, UR5, 0x1, UPT ;  /* 0x000000010500788c */ /* 0x000fe2000bf25070 */
[----:B------:R-:W-:-:S04]  /*0860*/  PLOP3.LUT P1, PT, PT, PT, UP0, 0x80, 0x8 ;  /* 0x000000000008781c */ /* 0x000fc80003f2f008 */
[----:B------:R-:W0:Y:S01]  /*0870*/  @UP0 LDCU.128 UR8, c[0x0][0x380] ;  /* 0x00007000ff0807ac */ /* 0x000e220008000c00 */
[----:B------:R-:W-:Y:S01]  /*0880*/  PLOP3.LUT P0, PT, PT, PT, UP1, 0x80, 0x8 ;  /* 0x000000000008781c */ /* 0x000fe20003f0f018 */
[----:B------:R-:W1:Y:S04]  /*0890*/  @UP0 LDCU.64 UR6, c[0x0][0x380] ;  /* 0x00007000ff0607ac */ /* 0x000e680008000a00 */
[----:B------:R-:W2:Y:S03]  /*08a0*/  @!UP1 LDCU.128 UR12, c[0x0][0x380] ;  /* 0x00007000ff0c97ac */ /* 0x000ea60008000c00 */
[C---:B------:R-:W-:Y:S01]  /*08b0*/  @P1 VIADD R3, R2.reuse, UR4 ;  /* 0x0000000402031c36 */ /* 0x040fe20008000000 */
[----:B------:R-:W-:Y:S01]  /*08c0*/  @P1 IADD3 R5, P2, PT, R2, UR4, RZ ;  /* 0x0000000402051c10 */ /* 0x000fe2000ff5e0ff */
[----:B------:R-:W-:-:S03]  /*08d0*/  @UP0 UIADD3 UR4, UPT, UPT, UR4, 0x2, URZ ;  /* 0x0000000204040890 */ /* 0x000fc6000fffe0ff */
[----:B------:R-:W-:Y:S02]  /*08e0*/  @P1 IADD3.X R8, PT, PT, RZ, RZ, RZ, P2, !PT ;  /* 0x000000ffff081210 */ /* 0x000fe400017fe4ff */
[----:B0-----:R-:W-:Y:S02]  /*08f0*/  MOV R14, UR8 ;  /* 0x00000008000e7c02 */ /* 0x001fe40008000f00 */
[----:B------:R-:W-:Y:S02]  /*0900*/  MOV R15, UR9 ;  /* 0x00000009000f7c02 */ /* 0x000fe40008000f00 */
[----:B------:R-:W-:Y:S02]  /*0910*/  MOV R6, UR10 ;  /* 0x0000000a00067c02 */ /* 0x000fe40008000f00 */
[----:B------:R-:W-:Y:S01]  /*0920*/  MOV R7, UR11 ;  /* 0x0000000b00077c02 */ /* 0x000fe20008000f00 */
[----:B------:R-:W-:Y:S01]  /*0930*/  @P1 IMAD.WIDE.U32 R14, R3, 0x4, R14 ;  /* 0x00000004030e1825 */ /* 0x000fe200078e000e */
[----:B-1----:R-:W-:-:S03]  /*0940*/  @P1 LEA R4, P2, R5, UR6, 0x2 ;  /* 0x0000000605041c11 */ /* 0x002fc6000f8410ff */
[----:B------:R-:W-:Y:S01]  /*0950*/  @P1 IMAD R3, R9, UR18, R0 ;  /* 0x0000001209031c24 */ /* 0x000fe2000f8e0200 */
[----:B------:R-:W-:-:S03]  /*0960*/  MOV R21, UR4 ;  /* 0x0000000400157c02 */ /* 0x000fc60008000f00 */
[----:B------:R-:W-:Y:S01]  /*0970*/  @P1 IMAD.WIDE R6, R3, 0x4, R6 ;  /* 0x0000000403061825 */ /* 0x000fe200078e0206 */
[----:B------:R-:W-:Y:S01]  /*0980*/  @P1 LEA.HI.X R5, R5, UR7, R8, 0x2, P2 ;  /* 0x0000000705051c11 */ /* 0x000fe200090f1408 */
[----:B------:R-:W3:Y:S01]  /*0990*/  @P1 LDG.E R3, desc[UR16][R14.64] ;  /* 0x000000100e031981 */ /* 0x000ee2000c1e1900 */
[----:B--2---:R-:W-:Y:S01]  /*09a0*/  MOV R8, UR12 ;  /* 0x0000000c00087c02 */ /* 0x004fe20008000f00 */
[----:B------:R-:W-:Y:S01]  /*09b0*/  @!P0 IMAD R21, R21, UR18, R0 ;  /* 0x0000001215158c24 */ /* 0x000fe2000f8e0200 */
[----:B------:R-:W-:Y:S01]  /*09c0*/  MOV R9, UR13 ;  /* 0x0000000d00097c02 */ /* 0x000fe20008000f00 */
[----:B------:R-:W-:Y:S01]  /*09d0*/  @P1 IMAD.WIDE.U32 R16, R17, 0x4, R6 ;  /* 0x0000000411101825 */ /* 0x000fe200078e0006 */
[----:B------:R-:W-:Y:S01]  /*09e0*/  @!P0 IADD3 R19, PT, PT, R2, UR4, RZ ;  /* 0x0000000402138c10 */ /* 0x000fe2000fffe0ff */
[----:B------:R-:W3:Y:S01]  /*09f0*/  @P1 LDG.E R6, desc[UR16][R6.64] ;  /* 0x0000001006061981 */ /* 0x000ee2000c1e1900 */
[----:B------:R-:W-:Y:S02]  /*0a00*/  MOV R10, UR14 ;  /* 0x0000000e000a7c02 */ /* 0x000fe40008000f00 */
[----:B------:R-:W-:Y:S01]  /*0a10*/  MOV R11, UR15 ;  /* 0x0000000f000b7c02 */ /* 0x000fe20008000f00 */
[----:B------:R-:W-:Y:S01]  /*0a20*/  @!P0 IMAD.WIDE.U32 R8, R19, 0x4, R8 ;  /* 0x0000000413088825 */ /* 0x000fe200078e0008 */
[----:B------:R-:W2:Y:S03]  /*0a30*/  @P1 LDG.E R16, desc[UR16][R16.64] ;  /* 0x0000001010101981 */ /* 0x000ea6000c1e1900 */
[----:B------:R-:W-:Y:S01]  /*0a40*/  @!P0 IMAD.WIDE R10, R21, 0x4, R10 ;  /* 0x00000004150a8825 */ /* 0x000fe200078e020a */
[----:B------:R-:W2:Y:S04]  /*0a50*/  @P1 LDG.E R4, desc[UR16][R4.64+0x4] ;  /* 0x0000041004041981 */ /* 0x000ea8000c1e1900 */
[----:B------:R-:W4:Y:S04]  /*0a60*/  @!P0 LDG.E R9, desc[UR16][R8.64] ;  /* 0x0000001008098981 */ /* 0x000f28000c1e1900 */
[----:B------:R-:W4:Y:S01]  /*0a70*/  @!P0 LDG.E R10, desc[UR16][R10.64] ;  /* 0x000000100a0a8981 */ /* 0x000f22000c1e1900 */
[----:B---3--:R-:W-:-:S04]  /*0a80*/  @P1 FFMA R3, R3, R6, R12 ;  /* 0x0000000603031223 */ /* 0x008fc8000000000c */
[----:B--2---:R-:W-:-:S04]  /*0a90*/  @P1 FFMA R12, R4, R16, R3 ;  /* 0x00000010040c1223 */ /* 0x004fc80000000003 */
[----:B----4-:R-:W-:-:S07]  /*0aa0*/  @!P0 FFMA R12, R9, R10, R12 ;  /* 0x0000000a090c8223 */ /* 0x010fce000000000c */
.L_x_1:
[----:B------:R-:W-:Y:S05]  /*0ab0*/  BSYNC.RECONVERGENT B0 ;  /* 0x0000000000007941 */ /* 0x000fea0003800200 */
.L_x_0:
[----:B------:R-:W0:Y:S01]  /*0ac0*/  LDC.64 R2, c[0x0][0x390] ;  /* 0x0000e400ff027b82 */ /* 0x000e220000000a00 */
[----:B------:R-:W-:-:S04]  /*0ad0*/  IMAD R13, R13, UR18, R0 ;  /* 0x000000120d0d7c24 */ /* 0x000fc8000f8e0200 */
[----:B0-----:R-:W-:-:S05]  /*0ae0*/  IMAD.WIDE R2, R13, 0x4, R2 ;  /* 0x000000040d027825 */ /* 0x001fca00078e0202 */
[----:B------:R-:W-:Y:S01]  /*0af0*/  STG.E desc[UR16][R2.64], R12 ;  /* 0x0000000c02007986 */ /* 0x000fe2000c101910 */
[----:B------:R-:W-:Y:S05]  /*0b00*/  EXIT ;  /* 0x000000000000794d */ /* 0x000fea0003800000 */
.L_x_5:
[----:B------:R-:W-:-:S00]  /*0b10*/  BRA `(.L_x_5) ;  /* 0xfffffffc00fc7947 */ /* 0x000fc0000383ffff */
[----:B------:R-:W-:-:S00]  /*0b20*/  NOP ;  /* 0x0000000000007918 */ /* 0x000fc00000000000 */
        /* <DEDUP_REMOVED lines=13> */
.L_x_9:


//--------------------- .text._Z17tiledMatMulKernelPfS_S_i --------------------------
	.section	.text._Z17tiledMatMulKernelPfS_S_i,"ax",@progbits
	.align	128
        .global         _Z17tiledMatMulKernelPfS_S_i
        .type           _Z17tiledMatMulKernelPfS_S_i,@function
        .size           _Z17tiledMatMulKernelPfS_S_i,(.L_x_10 - _Z17tiledMatMulKernelPfS_S_i)
        .other          _Z17tiledMatMulKernelPfS_S_i,@"STO_CUDA_ENTRY STV_DEFAULT"
_Z17tiledMatMulKernelPfS_S_i:
.text._Z17tiledMatMulKernelPfS_S_i:
[----:B------:R-:W-:Y:S01]  /*0000*/  LDC R1, c[0x0][0x37c] ;  /* 0x0000df00ff017b82 */ /* 0x000fe20000000800 */
[----:B------:R-:W0:Y:S01]  /*0010*/  LDCU UR4, c[0x0][0x398] ;  /* 0x00007300ff0477ac */ /* 0x000e220008000800 */
[----:B------:R-:W1:Y:S06]  /*0020*/  S2R R0, SR_TID.X ;  /* 0x0000000000007919 */ /* 0x000e6c0000002100 */
[----:B------:R-:W1:Y:S01]  /*0030*/  LDC R3, c[0x0][0x360] ;  /* 0x0000d800ff037b82 */ /* 0x000e620000000800 */
[----:B------:R-:W-:Y:S01]  /*0040*/  HFMA2 R11, -RZ, RZ, 0, 0 ;  /* 0x00000000ff0b7431 */ /* 0x000fe200000001ff */
[----:B------:R-:W2:Y:S01]  /*0050*/  LDCU.64 UR8, c[0x0][0x358] ;  /* 0x00006b00ff0877ac */ /* 0x000ea20008000a00 */
[----:B------:R-:W3:Y:S05]  /*0060*/  S2R R10, SR_TID.Y ;  /* 0x00000000000a7919 */ /* 0x000eea0000002200 */
[----:B------:R-:W1:Y:S01]  /*0070*/  S2UR UR5, SR_CTAID.X ;  /* 0x00000000000579c3 */ /* 0x000e620000002500 */
[----:B0-----:R-:W-:-:S07]  /*0080*/  I2FP.F32.S32 R2, UR4 ;  /* 0x0000000400027c45 */ /* 0x001fce0008201400 */
[----:B------:R-:W3:Y:S01]  /*0090*/  S2UR UR6, SR_CTAID.Y ;  /* 0x00000000000679c3 */ /* 0x000ee20000002600 */
[----:B------:R-:W-:-:S04]  /*00a0*/  FMUL R2, R2, 0.25 ;  /* 0x3e80000002027820 */ /* 0x000fc80000400000 */
[----:B------:R-:W0:Y:S03]  /*00b0*/  FRND.CEIL R14, R2 ;  /* 0x00000002000e7307 */ /* 0x000e260000209000 */
[----:B------:R-:W3:Y:S01]  /*00c0*/  LDC R13, c[0x0][0x364] ;  /* 0x0000d900ff0d7b82 */ /* 0x000ee20000000800 */
[----:B-1----:R-:W-:Y:S01]  /*00d0*/  IMAD R12, R3, UR5, R0 ;  /* 0x00000005030c7c24 */ /* 0x002fe2000f8e0200 */
[----:B0-----:R-:W-:Y:S01]  /*00e0*/  FSETP.GT.AND P0, PT, R14, RZ, PT ;  /* 0x000000ff0e00720b */ /* 0x001fe20003f04000 */
[----:B---3--:R-:W-:-:S05]  /*00f0*/  IMAD R13, R13, UR6, R10 ;  /* 0x000000060d0d7c24 */ /* 0x008fca000f8e020a */
[----:B------:R-:W-:-:S07]  /*0100*/  VIMNMX R15, PT, PT, R12, R13, !PT ;  /* 0x0000000d0c0f7248 */ /* 0x000fce0007fe0100 */
[----:B--2---:R-:W-:Y:S05]  /*0110*/  @!P0 BRA `(.L_x_6) ;  /* 0x0000000000b88947 */ /* 0x004fea0003800000 */
[----:B------:R-:W0:Y:S01]  /*0120*/  S2UR UR6, SR_CgaCtaId ;  /* 0x00000000000679c3 */ /* 0x000e220000008800 */
[----:B------:R-:W-:Y:S01]  /*0130*/  UMOV UR4, 0x400 ;  /* 0x0000040000047882 */ /* 0x000fe20000000000 */
[----:B------:R-:W-:Y:S01]  /*0140*/  IMAD.MOV.U32 R11, RZ, RZ, RZ ;  /* 0x000000ffff0b7224 */ /* 0x000fe200078e00ff */
[----:B------:R-:W-:Y:S01]  /*0150*/  UIADD3 UR5, UPT, UPT, UR4, 0x40, URZ ;  /* 0x0000004004057890 */ /* 0x000fe2000fffe0ff */
[----:B------:R-:W-:Y:S01]  /*0160*/  MOV R21, RZ ;  /* 0x000000ff00157202 */ /* 0x000fe20000000f00 */
[----:B------:R-:W1:Y:S01]  /*0170*/  LDCU UR7, c[0x0][0x398] ;  /* 0x00007300ff0777ac */ /* 0x000e620008000800 */
[----:B0-----:R-:W-:Y:S02]  /*0180*/  ULEA UR4, UR6, UR4, 0x18 ;  /* 0x0000000406047291 */ /* 0x001fe4000f8ec0ff */
[----:B------:R-:W-:-:S04]  /*0190*/  ULEA UR5, UR6, UR5, 0x18 ;  /* 0x0000000506057291 */ /* 0x000fc8000f8ec0ff */
[----:B------:R-:W-:Y:S02]  /*01a0*/  LEA R17, R10, UR4, 0x4 ;  /* 0x000000040a117c11 */ /* 0x000fe4000f8e20ff */
[----:B------:R-:W-:-:S03]  /*01b0*/  LEA R19, R0, UR5, 0x2 ;  /* 0x0000000500137c11 */ /* 0x000fc6000f8e10ff */
[----:B------:R-:W-:Y:S01]  /*01c0*/  IMAD R18, R0, 0x4, R17 ;  /* 0x0000000400127824 */ /* 0x000fe200078e0211 */
[----:B-1----:R-:W-:-:S07]  /*01d0*/  LEA R16, R10, R19, 0x4 ;  /* 0x000000130a107211 */ /* 0x002fce00078e20ff */
.L_x_7:
[C---:B------:R-:W-:Y:S01]  /*01e0*/  IMAD R4, R21.reuse, 0x4, R0 ;  /* 0x0000000415047824 */ /* 0x040fe200078e0200 */
[----:B------:R-:W-:Y:S01]  /*01f0*/  LEA R7, R21, R10, 0x2 ;  /* 0x0000000a15077211 */ /* 0x000fe200078e10ff */
[----:B------:R-:W-:Y:S01]  /*0200*/  UMOV UR4, UR7 ;  /* 0x0000000700047c82 */ /* 0x000fe20008000000 */
[----:B------:R-:W-:Y:S02]  /*0210*/  HFMA2 R25, -RZ, RZ, 0, 0 ;  /* 0x00000000ff197431 */ /* 0x000fe400000001ff */
[----:B------:R-:W-:Y:S01]  /*0220*/  IMAD.MOV.U32 R23, RZ, RZ, RZ ;  /* 0x000000ffff177224 */ /* 0x000fe200078e00ff */
[----:B------:R-:W-:Y:S02]  /*0230*/  VIMNMX R2, PT, PT, R13, R4, !PT ;  /* 0x000000040d027248 */ /* 0x000fe40007fe0100 */
[----:B------:R-:W-:Y:S02]  /*0240*/  VIMNMX R3, PT, PT, R12, R7, !PT ;  /* 0x000000070c037248 */ /* 0x000fe40007fe0100 */
[----:B------:R-:W-:-:S02]  /*0250*/  ISETP.GE.AND P0, PT, R2, UR4, PT ;  /* 0x0000000402007c0c */ /* 0x000fc4000bf06270 */
[----:B------:R-:W-:-:S11]  /*0260*/  ISETP.GE.AND P1, PT, R3, UR4, PT ;  /* 0x0000000403007c0c */ /* 0x000fd6000bf26270 */
[----:B------:R-:W0:Y:S01]  /*0270*/  @!P0 LDC.64 R8, c[0x0][0x380] ;  /* 0x0000e000ff088b82 */ /* 0x000e220000000a00 */
[----:B------:R-:W-:Y:S02]  /*0280*/  @!P0 IMAD R5, R13, UR4, R4 ;  /* 0x000000040d058c24 */ /* 0x000fe4000f8e0204 */
[----:B------:R-:W-:-:S05]  /*0290*/  @!P1 IMAD R7, R7, UR4, R12 ;  /* 0x0000000407079c24 */ /* 0x000fca000f8e020c */
[----:B------:R-:W1:Y:S01]  /*02a0*/  @!P1 LDC.64 R2, c[0x0][0x388] ;  /* 0x0000e200ff029b82 */ /* 0x000e620000000a00 */
[----:B0-----:R-:W-:-:S05]  /*02b0*/  @!P0 IMAD.WIDE R8, R5, 0x4, R8 ;  /* 0x0000000405088825 */ /* 0x001fca00078e0208 */
[----:B------:R-:W2:Y:S01]  /*02c0*/  @!P0 LDG.E R23, desc[UR8][R8.64] ;  /* 0x0000000808178981 */ /* 0x000ea2000c1e1900 */
[----:B-1----:R-:W-:-:S05]  /*02d0*/  @!P1 IMAD.WIDE R2, R7, 0x4, R2 ;  /* 0x0000000407029825 */ /* 0x002fca00078e0202 */
[----:B------:R0:W3:Y:S01]  /*02e0*/  @!P1 LDG.E R25, desc[UR8][R2.64] ;  /* 0x0000000802199981 */ /* 0x0000e2000c1e1900 */
[----:B------:R-:W-:-:S04]  /*02f0*/  IADD3 R21, PT, PT, R21, 0x1, RZ ;  /* 0x0000000115157810 */ /* 0x000fc80007ffe0ff */
[----:B0-----:R-:W-:-:S04]  /*0300*/  I2FP.F32.U32 R3, R21 ;  /* 0x0000001500037245 */ /* 0x001fc80000201000 */
[----:B------:R-:W-:Y:S01]  /*0310*/  FSETP.GT.AND P0, PT, R14, R3, PT ;  /* 0x000000030e00720b */ /* 0x000fe20003f04000 */
[----:B--2---:R-:W-:Y:S04]  /*0320*/  STS [R18], R23 ;  /* 0x0000001712007388 */ /* 0x004fe80000000800 */
[----:B---3--:R-:W-:Y:S01]  /*0330*/  STS [R16], R25 ;  /* 0x0000001910007388 */ /* 0x008fe20000000800 */
[----:B------:R-:W-:Y:S06]  /*0340*/  BAR.SYNC.DEFER_BLOCKING 0x0 ;  /* 0x0000000000007b1d */ /* 0x000fec0000010000 */
[----:B------:R-:W-:Y:S04]  /*0350*/  LDS R20, [R19] ;  /* 0x0000000013147984 */ /* 0x000fe80000000800 */
[----:B------:R-:W0:Y:S04]  /*0360*/  LDS.128 R4, [R17] ;  /* 0x0000000011047984 */ /* 0x000e280000000c00 */
[----:B------:R-:W1:Y:S04]  /*0370*/  LDS R27, [R19+0x10] ;  /* 0x00001000131b7984 */ /* 0x000e680000000800 */
[----:B------:R-:W2:Y:S04]  /*0380*/  LDS R22, [R19+0x20] ;  /* 0x0000200013167984 */ /* 0x000ea80000000800 */
[----:B------:R-:W3:Y:S01]  /*0390*/  LDS R29, [R19+0x30] ;  /* 0x00003000131d7984 */ /* 0x000ee20000000800 */
[----:B0-----:R-:W-:-:S04]  /*03a0*/  FFMA R4, R4, R20, R11 ;  /* 0x0000001404047223 */ /* 0x001fc8000000000b */
[----:B-1----:R-:W-:-:S04]  /*03b0*/  FFMA R5, R27, R5, R4 ;  /* 0x000000051b057223 */ /* 0x002fc80000000004 */
[----:B--2---:R-:W-:-:S04]  /*03c0*/  FFMA R6, R22, R6, R5 ;  /* 0x0000000616067223 */ /* 0x004fc80000000005 */
[----:B---3--:R-:W-:Y:S01]  /*03d0*/  FFMA R11, R29, R7, R6 ;  /* 0x000000071d0b7223 */ /* 0x008fe20000000006 */
[----:B------:R-:W-:Y:S06]  /*03e0*/  BAR.SYNC.DEFER_BLOCKING 0x0 ;  /* 0x0000000000007b1d */ /* 0x000fec0000010000 */
[----:B------:R-:W-:Y:S05]  /*03f0*/  @P0 BRA `(.L_x_7) ;  /* 0xfffffffc00780947 */ /* 0x000fea000383ffff */
.L_x_6:
[----:B------:R-:W-:-:S13]  /*0400*/  ISETP.GE.AND P0, PT, R15, UR4, PT ;  /* 0x000000040f007c0c */ /* 0x000fda000bf06270 */
[----:B------:R-:W-:Y:S05]  /*0410*/  @P0 EXIT ;  /* 0x000000000000094d */ /* 0x000fea0003800000 */
[----:B------:R-:W0:Y:S01]  /*0420*/  LDC.64 R2, c[0x0][0x390] ;  /* 0x0000e400ff027b82 */ /* 0x000e220000000a00 */
[----:B------:R-:W-:-:S04]  /*0430*/  IMAD R13, R13, UR4, R12 ;  /* 0x000000040d0d7c24 */ /* 0x000fc8000f8e020c */
[----:B0-----:R-:W-:-:S05]  /*0440*/  IMAD.WIDE R2, R13, 0x4, R2 ;  /* 0x000000040d027825 */ /* 0x001fca00078e0202 */
[----:B------:R-:W-:Y:S01]  /*0450*/  STG.E desc[UR8][R2.64], R11 ;  /* 0x0000000b02007986 */ /* 0x000fe2000c101908 */
[----:B------:R-:W-:Y:S05]  /*0460*/  EXIT ;  /* 0x000000000000794d */ /* 0x000fea0003800000 */
.L_x_8:
        /* <DEDUP_REMOVED lines=9> */
.L_x_10:


//--------------------- .nv.shared.reserved.0     --------------------------
	.section	.nv.shared.reserved.0,"aw",@nobits
	.weak		__nv_reservedSMEM_offset_0_alias
	.size		__nv_reservedSMEM_offset_0_alias, 0, 64
	.other		__nv_reservedSMEM_offset_0_alias,@"STO_CUDA_RESERVED_SHARED STV_DEFAULT"
__nv_reservedSMEM_offset_0_alias:
	.zero		0
	.zero		64


//--------------------- .nv.shared._Z17tiledMatMulKernelPfS_S_i --------------------------
	.section	.nv.shared._Z17tiledMatMulKernelPfS_S_i,"aw",@nobits
	.sectionflags	@""
	.align	4
.nv.shared._Z17tiledMatMulKernelPfS_S_i:
	.zero		1152


//--------------------- .nv.constant0._Z19vanillaMatMulKernelPfS_S_i --------------------------
	.section	.nv.constant0._Z19vanillaMatMulKernelPfS_S_i,"a",@progbits
	.sectionflags	@""
	.align	4
.nv.constant0._Z19vanillaMatMulKernelPfS_S_i:
	.zero		924


//--------------------- .nv.constant0._Z17tiledMatMulKernelPfS_S_i --------------------------
	.section	.nv.constant0._Z17tiledMatMulKernelPfS_S_i,"a",@progbits
	.sectionflags	@""
	.align	4
.nv.constant0._Z17tiledMatMulKernelPfS_S_i:
	.zero		924


//--------------------- SYMBOLS --------------------------

	.type		.nv.reservedSmem.offset0,@object
	.size		.nv.reservedSmem.offset0,0x4
	.type		.nv.reservedSmem.cap,@object
	.size		.nv.reservedSmem.cap,0x4
